//
// Generated by NVIDIA NVVM Compiler
//
// Compiler Build ID: CL-36424714
// Cuda compilation tools, release 13.0, V13.0.88
// Based on NVVM 20.0.0
//

.version 9.0
.target sm_100
.address_size 64

	// .globl	matmul

.visible .entry matmul(
	.param .u64 .ptr .align 1 matmul_param_0,
	.param .u64 .ptr .align 1 matmul_param_1,
	.param .u64 .ptr .align 1 matmul_param_2,
	.param .u64 .ptr .align 1 matmul_param_3,
	.param .u64 .ptr .align 1 matmul_param_4,
	.param .u64 .ptr .align 1 matmul_param_5,
	.param .u64 .ptr .align 1 matmul_param_6,
	.param .u32 matmul_param_7,
	.param .u32 matmul_param_8
)
{
	.reg .pred 	%p<9>;
	.reg .b32 	%r<24>;
	.reg .b32 	%f<12>;
	.reg .b64 	%rd<29>;

	ld.param.u64 	%rd6, [matmul_param_0];
	ld.param.u64 	%rd7, [matmul_param_1];
	ld.param.u64 	%rd8, [matmul_param_2];
	ld.param.u64 	%rd9, [matmul_param_3];
	ld.param.u64 	%rd10, [matmul_param_4];
	ld.param.u64 	%rd11, [matmul_param_5];
	ld.param.u64 	%rd12, [matmul_param_6];
	ld.param.u32 	%r12, [matmul_param_7];
	ld.param.u32 	%r11, [matmul_param_8];
	mov.u32 	%r13, %ctaid.y;
	mov.u32 	%r14, %ntid.y;
	mov.u32 	%r15, %tid.y;
	mad.lo.s32 	%r1, %r13, %r14, %r15;
	mov.u32 	%r16, %ctaid.x;
	mov.u32 	%r17, %ntid.x;
	mov.u32 	%r18, %tid.x;
	mad.lo.s32 	%r2, %r16, %r17, %r18;
	setp.ge.s32 	%p1, %r1, %r12;
	setp.ge.s32 	%p2, %r2, %r11;
	or.pred  	%p3, %p1, %p2;
	@%p3 bra 	$L__BB0_9;
	cvta.to.global.u64 	%rd13, %rd8;
	mul.wide.u32 	%rd14, %r1, 4;
	add.s64 	%rd15, %rd13, %rd14;
	ld.global.u32 	%r22, [%rd15];
	ld.global.u32 	%r4, [%rd15+4];
	setp.ge.s32 	%p4, %r22, %r4;
	mov.f32 	%f9, 0f00000000;
	@%p4 bra 	$L__BB0_8;
	cvta.to.global.u64 	%rd1, %rd7;
	cvta.to.global.u64 	%rd2, %rd11;
	cvta.to.global.u64 	%rd3, %rd10;
	cvta.to.global.u64 	%rd4, %rd6;
	cvta.to.global.u64 	%rd5, %rd9;
	mov.f32 	%f9, 0f00000000;
$L__BB0_3:
	mul.wide.s32 	%rd16, %r22, 4;
	add.s64 	%rd17, %rd1, %rd16;
	ld.global.u32 	%r19, [%rd17];
	mul.wide.s32 	%rd18, %r19, 4;
	add.s64 	%rd19, %rd2, %rd18;
	ld.global.u32 	%r23, [%rd19];
	ld.global.u32 	%r7, [%rd19+4];
	setp.ge.s32 	%p5, %r23, %r7;
	@%p5 bra 	$L__BB0_7;
	bra.uni 	$L__BB0_5;
$L__BB0_4:
	add.s32 	%r23, %r23, 1;
	setp.eq.s32 	%p7, %r23, %r7;
	@%p7 bra 	$L__BB0_7;
$L__BB0_5:
	mul.wide.s32 	%rd20, %r23, 4;
	add.s64 	%rd21, %rd3, %rd20;
	ld.global.u32 	%r20, [%rd21];
	setp.ne.s32 	%p6, %r20, %r2;
	@%p6 bra 	$L__BB0_4;
	add.s64 	%rd23, %rd4, %rd16;
	ld.global.f32 	%f7, [%rd23];
	add.s64 	%rd25, %rd5, %rd20;
	ld.global.f32 	%f8, [%rd25];
	fma.rn.f32 	%f9, %f7, %f8, %f9;
$L__BB0_7:
	add.s32 	%r22, %r22, 1;
	setp.ne.s32 	%p8, %r22, %r4;
	@%p8 bra 	$L__BB0_3;
$L__BB0_8:
	mad.lo.s32 	%r21, %r11, %r1, %r2;
	cvta.to.global.u64 	%rd26, %rd12;
	mul.wide.s32 	%rd27, %r21, 4;
	add.s64 	%rd28, %rd26, %rd27;
	st.global.f32 	[%rd28], %f9;
$L__BB0_9:
	ret;

}


// ===== COMPILED SASS (sm_100) =====

	.target	sm_100

	.elftype	@"ET_EXEC"


//--------------------- .note.nv.tkinfo           --------------------------
	.section	.note.nv.tkinfo,"",@"SHT_NOTE"
	.sectionflags	@"SHF_NOTE_NV_TKINFO"
	.tkinfo
        /*0018*/ 	.word	0x00000002
        /*0030*/ 	.string	""
        /*0030*/ 	.string	"ptxas"
        /*0030*/ 	.string	"Cuda compilation tools, release 13.0, V13.0.88"
        /*0030*/ 	.string	"Build cuda_13.0.r13.0/compiler.36424714_0"
        /*0030*/ 	.string	"-arch sm_100 -m 64 "



//--------------------- .note.nv.cuinfo           --------------------------
	.section	.note.nv.cuinfo,"",@"SHT_NOTE"
	.sectionflags	@"SHF_NOTE_NV_CUINFO"
        /*0018*/ 	.short	0x0002
        /*001a*/ 	.short	0x0064
        /*001c*/ 	.short	0x0082
	.zero		2


//--------------------- .nv.info                  --------------------------
	.section	.nv.info,"",@"SHT_CUDA_INFO"
	.align	4


	//----- nvinfo : EIATTR_REGCOUNT
	.align		4
        /*0000*/ 	.byte	0x04, 0x2f
        /*0002*/ 	.short	(.L_1 - .L_0)
	.align		4
.L_0:
        /*0004*/ 	.word	index@(matmul)
        /*0008*/ 	.word	0x00000012


	//----- nvinfo : EIATTR_FRAME_SIZE
	.align		4
.L_1:
        /*000c*/ 	.byte	0x04, 0x11
        /*000e*/ 	.short	(.L_3 - .L_2)
	.align		4
.L_2:
        /*0010*/ 	.word	index@(matmul)
        /*0014*/ 	.word	0x00000000


	//----- nvinfo : EIATTR_MIN_STACK_SIZE
	.align		4
.L_3:
        /*0018*/ 	.byte	0x04, 0x12
        /*001a*/ 	.short	(.L_5 - .L_4)
	.align		4
.L_4:
        /*001c*/ 	.word	index@(matmul)
        /*0020*/ 	.word	0x00000000
.L_5:


//--------------------- .nv.compat                --------------------------
	.section	.nv.compat,"",@"SHT_CUDA_COMPAT_INFO"
	.align	4
        /*0000*/ 	.byte	0x02, 0x09, 0x00, 0x00, 0x02, 0x02, 0x01, 0x00, 0x02, 0x05, 0x05, 0x00, 0x03, 0x07, 0x01, 0x01
        /*0010*/ 	.byte	0x02, 0x03, 0x00, 0x00, 0x02, 0x06, 0x01, 0x00, 0x04, 0x0b, 0x08, 0x00, 0x09, 0x00, 0x00, 0x00
        /*0020*/ 	.byte	0x00, 0x00, 0x00, 0x00


//--------------------- .nv.info.matmul           --------------------------
	.section	.nv.info.matmul,"",@"SHT_CUDA_INFO"
	.sectionflags	@""
	.align	4


	//----- nvinfo : EIATTR_CUDA_API_VERSION
	.align		4
        /*0000*/ 	.byte	0x04, 0x37
        /*0002*/ 	.short	(.L_7 - .L_6)
.L_6:
        /*0004*/ 	.word	0x00000082


	//----- nvinfo : EIATTR_KPARAM_INFO
	.align		4
.L_7:
        /*0008*/ 	.byte	0x04, 0x17
        /*000a*/ 	.short	(.L_9 - .L_8)
.L_8:
        /*000c*/ 	.word	0x00000000
        /*0010*/ 	.short	0x0008
        /*0012*/ 	.short	0x003c
        /*0014*/ 	.byte	0x00, 0xf0, 0x11, 0x00


	//----- nvinfo : EIATTR_KPARAM_INFO
	.align		4
.L_9:
        /*0018*/ 	.byte	0x04, 0x17
        /*001a*/ 	.short	(.L_11 - .L_10)
.L_10:
        /*001c*/ 	.word	0x00000000
        /*0020*/ 	.short	0x0007
        /*0022*/ 	.short	0x0038
        /*0024*/ 	.byte	0x00, 0xf0, 0x11, 0x00


	//----- nvinfo : EIATTR_KPARAM_INFO
	.align		4
.L_11:
        /*0028*/ 	.byte	0x04, 0x17
        /*002a*/ 	.short	(.L_13 - .L_12)
.L_12:
        /*002c*/ 	.word	0x00000000
        /*0030*/ 	.short	0x0006
        /*0032*/ 	.short	0x0030
        /*0034*/ 	.byte	0x00, 0xf5, 0x21, 0x00


	//----- nvinfo : EIATTR_KPARAM_INFO
	.align		4
.L_13:
        /*0038*/ 	.byte	0x04, 0x17
        /*003a*/ 	.short	(.L_15 - .L_14)
.L_14:
        /*003c*/ 	.word	0x00000000
        /*0040*/ 	.short	0x0005
        /*0042*/ 	.short	0x0028
        /*0044*/ 	.byte	0x00, 0xf5, 0x21, 0x00


	//----- nvinfo : EIATTR_KPARAM_INFO
	.align		4
.L_15:
        /*0048*/ 	.byte	0x04, 0x17
        /*004a*/ 	.short	(.L_17 - .L_16)
.L_16:
        /*004c*/ 	.word	0x00000000
        /*0050*/ 	.short	0x0004
        /*0052*/ 	.short	0x0020
        /*0054*/ 	.byte	0x00, 0xf5, 0x21, 0x00


	//----- nvinfo : EIATTR_KPARAM_INFO
	.align		4
.L_17:
        /*0058*/ 	.byte	0x04, 0x17
        /*005a*/ 	.short	(.L_19 - .L_18)
.L_18:
        /*005c*/ 	.word	0x00000000
        /*0060*/ 	.short	0x0003
        /*0062*/ 	.short	0x0018
        /*0064*/ 	.byte	0x00, 0xf5, 0x21, 0x00


	//----- nvinfo : EIATTR_KPARAM_INFO
	.align		4
.L_19:
        /*0068*/ 	.byte	0x04, 0x17
        /*006a*/ 	.short	(.L_21 - .L_20)
.L_20:
        /*006c*/ 	.word	0x00000000
        /*0070*/ 	.short	0x0002
        /*0072*/ 	.short	0x0010
        /*0074*/ 	.byte	0x00, 0xf5, 0x21, 0x00


	//----- nvinfo : EIATTR_KPARAM_INFO
	.align		4
.L_21:
        /*0078*/ 	.byte	0x04, 0x17
        /*007a*/ 	.short	(.L_23 - .L_22)
.L_22:
        /*007c*/ 	.word	0x00000000
        /*0080*/ 	.short	0x0001
        /*0082*/ 	.short	0x0008
        /*0084*/ 	.byte	0x00, 0xf5, 0x21, 0x00


	//----- nvinfo : EIATTR_KPARAM_INFO
	.align		4
.L_23:
        /*0088*/ 	.byte	0x04, 0x17
        /*008a*/ 	.short	(.L_25 - .L_24)
.L_24:
        /*008c*/ 	.word	0x00000000
        /*0090*/ 	.short	0x0000
        /*0092*/ 	.short	0x0000
        /*0094*/ 	.byte	0x00, 0xf5, 0x21, 0x00


	//----- nvinfo : EIATTR_SPARSE_MMA_MASK
	.align		4
.L_25:
        /*0098*/ 	.byte	0x03, 0x50
        /*009a*/ 	.short	0x0000


	//----- nvinfo : EIATTR_MAXREG_COUNT
	.align		4
        /*009c*/ 	.byte	0x03, 0x1b
        /*009e*/ 	.short	0x00ff


	//----- nvinfo : EIATTR_MERCURY_ISA_VERSION
	.align		4
        /*00a0*/ 	.byte	0x03, 0x5f
        /*00a2*/ 	.short	0x0101


	//----- nvinfo : EIATTR_VRC_CTA_INIT_COUNT
	.align		4
        /*00a4*/ 	.byte	0x02, 0x4a
	.zero		1
	.zero		1


	//----- nvinfo : EIATTR_EXIT_INSTR_OFFSETS
	.align		4
        /*00a8*/ 	.byte	0x04, 0x1c
        /*00aa*/ 	.short	(.L_27 - .L_26)


	//   ....[0]....
.L_26:
        /*00ac*/ 	.word	0x000000c0


	//   ....[1]....
        /*00b0*/ 	.word	0x00000500


	//----- nvinfo : EIATTR_CRS_STACK_SIZE
	.align		4
.L_27:
        /*00b4*/ 	.byte	0x04, 0x1e
        /*00b6*/ 	.short	(.L_29 - .L_28)
.L_28:
        /*00b8*/ 	.word	0x00000000


	//----- nvinfo : EIATTR_CBANK_PARAM_SIZE
	.align		4
.L_29:
        /*00bc*/ 	.byte	0x03, 0x19
        /*00be*/ 	.short	0x0040


	//----- nvinfo : EIATTR_PARAM_CBANK
	.align		4
        /*00c0*/ 	.byte	0x04, 0x0a
        /*00c2*/ 	.short	(.L_31 - .L_30)
	.align		4
.L_30:
        /*00c4*/ 	.word	index@(.nv.constant0.matmul)
        /*00c8*/ 	.short	0x0380
        /*00ca*/ 	.short	0x0040


	//----- nvinfo : EIATTR_SW_WAR
	.align		4
.L_31:
        /*00cc*/ 	.byte	0x04, 0x36
        /*00ce*/ 	.short	(.L_33 - .L_32)
.L_32:
        /*00d0*/ 	.word	0x00000008
.L_33:


//--------------------- .nv.callgraph             --------------------------
	.section	.nv.callgraph,"",@"SHT_CUDA_CALLGRAPH"
	.align	4
	.sectionentsize	8
	.align		4
        /*0000*/ 	.word	0x00000000
	.align		4
        /*0004*/ 	.word	0xffffffff
	.align		4
        /*0008*/ 	.word	0x00000000
	.align		4
        /*000c*/ 	.word	0xfffffffe
	.align		4
        /*0010*/ 	.word	0x00000000
	.align		4
        /*0014*/ 	.word	0xfffffffd
	.align		4
        /*0018*/ 	.word	0x00000000
	.align		4
        /*001c*/ 	.word	0xfffffffc


//--------------------- .text.matmul              --------------------------
	.section	.text.matmul,"ax",@progbits
	.align	128
        .global         matmul
        .type           matmul,@function
        .size           matmul,(.L_x_10 - matmul)
        .other          matmul,@"STO_CUDA_ENTRY STV_DEFAULT"
matmul:
.text.matmul:
[----:B------:R-:W-:Y:S01]  /*0000*/  LDC R1, c[0x0][0x37c] ;  /* 0x0000df00ff017b82 */ /* 0x000fe20000000800 */
[----:B------:R-:W0:Y:S07]  /*0010*/  S2R R2, SR_TID.X ;  /* 0x0000000000027919 */ /* 0x000e2e0000002100 */
[----:B------:R-:W1:Y:S01]  /*0020*/  LDC R0, c[0x0][0x364] ;  /* 0x0000d900ff007b82 */ /* 0x000e620000000800 */
[----:B------:R-:W2:Y:S01]  /*0030*/  LDCU.64 UR6, c[0x0][0x3b8] ;  /* 0x00007700ff0677ac */ /* 0x000ea20008000a00 */
[----:B------:R-:W1:Y:S06]  /*0040*/  S2R R5, SR_TID.Y ;  /* 0x0000000000057919 */ /* 0x000e6c0000002200 */
[----:B------:R-:W0:Y:S08]  /*0050*/  S2UR UR5, SR_CTAID.X ;  /* 0x00000000000579c3 */ /* 0x000e300000002500 */
[----:B------:R-:W0:Y:S08]  /*0060*/  LDC R3, c[0x0][0x360] ;  /* 0x0000d800ff037b82 */ /* 0x000e300000000800 */
[----:B------:R-:W1:Y:S01]  /*0070*/  S2UR UR4, SR_CTAID.Y ;  /* 0x00000000000479c3 */ /* 0x000e620000002600 */
[----:B0-----:R-:W-:-:S05]  /*0080*/  IMAD R3, R3, UR5, R2 ;  /* 0x0000000503037c24 */ /* 0x001fca000f8e0202 */
[----:B--2---:R-:W-:Y:S01]  /*0090*/  ISETP.GE.AND P0, PT, R3, UR7, PT ;  /* 0x0000000703007c0c */ /* 0x004fe2000bf06270 */
[----:B-1----:R-:W-:-:S05]  /*00a0*/  IMAD R0, R0, UR4, R5 ;  /* 0x0000000400007c24 */ /* 0x002fca000f8e0205 */
[----:B------:R-:W-:-:S13]  /*00b0*/  ISETP.GE.OR P0, PT, R0, UR6, P0 ;  /* 0x0000000600007c0c */ /* 0x000fda0008706670 */
[----:B------:R-:W-:Y:S05]  /*00c0*/  @P0 EXIT ;  /* 0x000000000000094d */ /* 0x000fea0003800000 */
[----:B------:R-:W0:Y:S01]  /*00d0*/  LDC.64 R6, c[0x0][0x390] ;  /* 0x0000e400ff067b82 */ /* 0x000e220000000a00 */
[----:B------:R-:W1:Y:S01]  /*00e0*/  LDCU.64 UR4, c[0x0][0x358] ;  /* 0x00006b00ff0477ac */ /* 0x000e620008000a00 */
[----:B------:R-:W2:Y:S01]  /*00f0*/  LDCU.64 UR8, c[0x0][0x3a0] ;  /* 0x00007400ff0877ac */ /* 0x000ea20008000a00 */
[----:B0-----:R-:W-:-:S05]  /*0100*/  IMAD.WIDE.U32 R6, R0, 0x4, R6 ;  /* 0x0000000400067825 */ /* 0x001fca00078e0006 */
[----:B-1----:R-:W3:Y:S04]  /*0110*/  LDG.E R5, desc[UR4][R6.64] ;  /* 0x0000000406057981 */ /* 0x002ee8000c1e1900 */
[----:B------:R-:W3:Y:S01]  /*0120*/  LDG.E R4, desc[UR4][R6.64+0x4] ;  /* 0x0000040406047981 */ /* 0x000ee2000c1e1900 */
[----:B------:R-:W-:Y:S01]  /*0130*/  BSSY.RECONVERGENT B0, `(.L_x_0) ;  /* 0x0000036000007945 */ /* 0x000fe20003800200 */
[----:B------:R-:W-:Y:S01]  /*0140*/  IMAD.MOV.U32 R2, RZ, RZ, RZ ;  /* 0x000000ffff027224 */ /* 0x000fe200078e00ff */
[----:B---3--:R-:W-:-:S13]  /*0150*/  ISETP.GE.AND P0, PT, R5, R4, PT ;  /* 0x000000040500720c */ /* 0x008fda0003f06270 */
[----:B--2---:R-:W-:Y:S05]  /*0160*/  @P0 BRA `(.L_x_1) ;  /* 0x0000000000c80947 */ /* 0x004fea0003800000 */
[----:B------:R-:W-:-:S07]  /*0170*/  IMAD.MOV.U32 R2, RZ, RZ, RZ ;  /* 0x000000ffff027224 */ /* 0x000fce00078e00ff */
.L_x_8:
[----:B------:R-:W0:Y:S08]  /*0180*/  LDC.64 R6, c[0x0][0x388] ;  /* 0x0000e200ff067b82 */ /* 0x000e300000000a00 */
[----:B------:R-:W1:Y:S01]  /*0190*/  LDC.64 R8, c[0x0][0x3a8] ;  /* 0x0000ea00ff087b82 */ /* 0x000e620000000a00 */
[----:B0-----:R-:W-:-:S06]  /*01a0*/  IMAD.WIDE R6, R5, 0x4, R6 ;  /* 0x0000000405067825 */ /* 0x001fcc00078e0206 */
[----:B------:R-:W1:Y:S02]  /*01b0*/  LDG.E R7, desc[UR4][R6.64] ;  /* 0x0000000406077981 */ /* 0x000e64000c1e1900 */
[----:B-1----:R-:W-:-:S05]  /*01c0*/  IMAD.WIDE R8, R7, 0x4, R8 ;  /* 0x0000000407087825 */ /* 0x002fca00078e0208 */
[----:B------:R-:W2:Y:S04]  /*01d0*/  LDG.E R10, desc[UR4][R8.64] ;  /* 0x00000004080a7981 */ /* 0x000ea8000c1e1900 */
[----:B------:R-:W2:Y:S01]  /*01e0*/  LDG.E R15, desc[UR4][R8.64+0x4] ;  /* 0x00000404080f7981 */ /* 0x000ea2000c1e1900 */
[----:B------:R-:W-:Y:S01]  /*01f0*/  MOV R13, R5 ;  /* 0x00000005000d7202 */ /* 0x000fe20000000f00 */
[----:B------:R-:W-:Y:S01]  /*0200*/  VIADD R5, R5, 0x1 ;  /* 0x0000000105057836 */ /* 0x000fe20000000000 */
[----:B------:R-:W-:Y:S04]  /*0210*/  BSSY.RECONVERGENT B1, `(.L_x_2) ;  /* 0x0000026000017945 */ /* 0x000fe80003800200 */
[----:B------:R-:W-:-:S02]  /*0220*/  ISETP.NE.AND P0, PT, R5, R4, PT ;  /* 0x000000040500720c */ /* 0x000fc40003f05270 */
[----:B--2---:R-:W-:-:S13]  /*0230*/  ISETP.GE.AND P1, PT, R10, R15, PT ;  /* 0x0000000f0a00720c */ /* 0x004fda0003f26270 */
[----:B------:R-:W-:Y:S05]  /*0240*/  @P1 BRA `(.L_x_3) ;  /* 0x0000000000881947 */ /* 0x000fea0003800000 */
[----:B------:R-:W0:Y:S01]  /*0250*/  LDCU.64 UR6, c[0x0][0x3a0] ;  /* 0x00007400ff0677ac */ /* 0x000e220008000a00 */
[----:B------:R-:W-:-:S03]  /*0260*/  IMAD.WIDE R6, R10, 0x4, RZ ;  /* 0x000000040a067825 */ /* 0x000fc600078e02ff */
[----:B0-----:R-:W-:-:S04]  /*0270*/  IADD3 R8, P1, PT, R6, UR6, RZ ;  /* 0x0000000606087c10 */ /* 0x001fc8000ff3e0ff */
[----:B------:R-:W-:-:S05]  /*0280*/  IADD3.X R9, PT, PT, R7, UR7, RZ, P1, !PT ;  /* 0x0000000707097c10 */ /* 0x000fca0008ffe4ff */
[----:B------:R-:W2:Y:S01]  /*0290*/  LDG.E R8, desc[UR4][R8.64] ;  /* 0x0000000408087981 */ /* 0x000ea2000c1e1900 */
[----:B------:R-:W-:Y:S01]  /*02a0*/  BSSY.RELIABLE B2, `(.L_x_4) ;  /* 0x0000014000027945 */ /* 0x000fe20003800100 */
[----:B------:R-:W-:Y:S01]  /*02b0*/  MOV R11, R6 ;  /* 0x00000006000b7202 */ /* 0x000fe20000000f00 */
[----:B------:R-:W-:Y:S01]  /*02c0*/  IMAD.MOV.U32 R12, RZ, RZ, R7 ;  /* 0x000000ffff0c7224 */ /* 0x000fe200078e0007 */
[----:B--2---:R-:W-:-:S13]  /*02d0*/  ISETP.NE.AND P1, PT, R8, R3, PT ;  /* 0x000000030800720c */ /* 0x004fda0003f25270 */
[----:B------:R-:W-:Y:S05]  /*02e0*/  @!P1 BRA `(.L_x_5) ;  /* 0x00000000003c9947 */ /* 0x000fea0003800000 */
[----:B------:R-:W-:Y:S01]  /*02f0*/  BSSY.RELIABLE B3, `(.L_x_6) ;  /* 0x000000c000037945 */ /* 0x000fe20003800100 */
.L_x_7:
[----:B------:R-:W-:-:S04]  /*0300*/  IADD3 R10, PT, PT, R10, 0x1, RZ ;  /* 0x000000010a0a7810 */ /* 0x000fc80007ffe0ff */
[----:B------:R-:W-:-:S13]  /*0310*/  ISETP.NE.AND P1, PT, R10, R15, PT ;  /* 0x0000000f0a00720c */ /* 0x000fda0003f25270 */
[----:B------:R-:W-:Y:S05]  /*0320*/  @!P1 BREAK.RELIABLE B3 ;  /* 0x0000000000039942 */ /* 0x000fea0003800100 */
[----:B------:R-:W-:Y:S05]  /*0330*/  @!P1 BREAK.RELIABLE B2 ;  /* 0x0000000000029942 */ /* 0x000fea0003800100 */
[----:B------:R-:W-:Y:S05]  /*0340*/  @!P1 BRA `(.L_x_3) ;  /* 0x0000000000489947 */ /* 0x000fea0003800000 */
[----:B------:R-:W-:-:S03]  /*0350*/  IMAD.WIDE R6, R10, 0x4, RZ ;  /* 0x000000040a067825 */ /* 0x000fc600078e02ff */
[----:B------:R-:W-:-:S04]  /*0360*/  IADD3 R8, P1, PT, R6, UR8, RZ ;  /* 0x0000000806087c10 */ /* 0x000fc8000ff3e0ff */
[----:B------:R-:W-:-:S05]  /*0370*/  IADD3.X R9, PT, PT, R7, UR9, RZ, P1, !PT ;  /* 0x0000000907097c10 */ /* 0x000fca0008ffe4ff */
[----:B------:R-:W2:Y:S02]  /*0380*/  LDG.E R8, desc[UR4][R8.64] ;  /* 0x0000000408087981 */ /* 0x000ea4000c1e1900 */
[----:B--2---:R-:W-:-:S13]  /*0390*/  ISETP.NE.AND P1, PT, R8, R3, PT ;  /* 0x000000030800720c */ /* 0x004fda0003f25270 */
[----:B------:R-:W-:Y:S05]  /*03a0*/  @P1 BRA `(.L_x_7) ;  /* 0xfffffffc00d41947 */ /* 0x000fea000383ffff */
[----:B------:R-:W-:Y:S05]  /*03b0*/  BSYNC.RELIABLE B3 ;  /* 0x0000000000037941 */ /* 0x000fea0003800100 */
.L_x_6:
[----:B------:R-:W-:Y:S01]  /*03c0*/  IMAD.MOV.U32 R11, RZ, RZ, R6 ;  /* 0x000000ffff0b7224 */ /* 0x000fe200078e0006 */
[----:B------:R-:W-:-:S07]  /*03d0*/  MOV R12, R7 ;  /* 0x00000007000c7202 */ /* 0x000fce0000000f00 */
.L_x_5:
[----:B------:R-:W-:Y:S05]  /*03e0*/  BSYNC.RELIABLE B2 ;  /* 0x0000000000027941 */ /* 0x000fea0003800100 */
.L_x_4:
[----:B------:R-:W0:Y:S01]  /*03f0*/  LDC.64 R6, c[0x0][0x380] ;  /* 0x0000e000ff067b82 */ /* 0x000e220000000a00 */
[----:B------:R-:W1:Y:S02]  /*0400*/  LDCU.64 UR6, c[0x0][0x398] ;  /* 0x00007300ff0677ac */ /* 0x000e640008000a00 */
[----:B-1----:R-:W-:-:S04]  /*0410*/  IADD3 R8, P1, PT, R11, UR6, RZ ;  /* 0x000000060b087c10 */ /* 0x002fc8000ff3e0ff */
[----:B------:R-:W-:Y:S01]  /*0420*/  IADD3.X R9, PT, PT, R12, UR7, RZ, P1, !PT ;  /* 0x000000070c097c10 */ /* 0x000fe20008ffe4ff */
[----:B0-----:R-:W-:-:S04]  /*0430*/  IMAD.WIDE R6, R13, 0x4, R6 ;  /* 0x000000040d067825 */ /* 0x001fc800078e0206 */
[----:B------:R-:W2:Y:S04]  /*0440*/  LDG.E R8, desc[UR4][R8.64] ;  /* 0x0000000408087981 */ /* 0x000ea8000c1e1900 */
[----:B------:R-:W2:Y:S02]  /*0450*/  LDG.E R7, desc[UR4][R6.64] ;  /* 0x0000000406077981 */ /* 0x000ea4000c1e1900 */
[----:B--2---:R-:W-:-:S07]  /*0460*/  FFMA R2, R7, R8, R2 ;  /* 0x0000000807027223 */ /* 0x004fce0000000002 */
.L_x_3:
[----:B------:R-:W-:Y:S05]  /*0470*/  BSYNC.RECONVERGENT B1 ;  /* 0x0000000000017941 */ /* 0x000fea0003800200 */
.L_x_2:
[----:B------:R-:W-:Y:S05]  /*0480*/  @P0 BRA `(.L_x_8) ;  /* 0xfffffffc003c0947 */ /* 0x000fea000383ffff */
.L_x_1:
[----:B------:R-:W-:Y:S05]  /*0490*/  BSYNC.RECONVERGENT B0 ;  /* 0x0000000000007941 */ /* 0x000fea0003800200 */
.L_x_0:
[----:B------:R-:W-:Y:S05]  /*04a0*/  WARPSYNC.ALL ;  /* 0x0000000000007948 */ /* 0x000fea0003800000 */
[----:B------:R-:W0:Y:S01]  /*04b0*/  LDC.64 R4, c[0x0][0x3b0] ;  /* 0x0000ec00ff047b82 */ /* 0x000e220000000a00 */
[----:B------:R-:W1:Y:S02]  /*04c0*/  LDCU UR6, c[0x0][0x3bc] ;  /* 0x00007780ff0677ac */ /* 0x000e640008000800 */
[----:B-1----:R-:W-:-:S04]  /*04d0*/  IMAD R3, R0, UR6, R3 ;  /* 0x0000000600037c24 */ /* 0x002fc8000f8e0203 */
[----:B0-----:R-:W-:-:S05]  /*04e0*/  IMAD.WIDE R4, R3, 0x4, R4 ;  /* 0x0000000403047825 */ /* 0x001fca00078e0204 */
[----:B------:R-:W-:Y:S01]  /*04f0*/  STG.E desc[UR4][R4.64], R2 ;  /* 0x0000000204007986 */ /* 0x000fe2000c101904 */
[----:B------:R-:W-:Y:S05]  /*0500*/  EXIT ;  /* 0x000000000000794d */ /* 0x000fea0003800000 */
.L_x_9:
[----:B------:R-:W-:-:S00]  /*0510*/  BRA `(.L_x_9) ;  /* 0xfffffffc00fc7947 */ /* 0x000fc0000383ffff */
[----:B------:R-:W-:-:S00]  /*0520*/  NOP ;  /* 0x0000000000007918 */ /* 0x000fc00000000000 */
        /* <DEDUP_REMOVED lines=13> */
.L_x_10:


//--------------------- .nv.shared.reserved.0     --------------------------
	.section	.nv.shared.reserved.0,"aw",@nobits
	.weak		__nv_reservedSMEM_offset_0_alias
	.size		__nv_reservedSMEM_offset_0_alias, 0, 64
	.other		__nv_reservedSMEM_offset_0_alias,@"STO_CUDA_RESERVED_SHARED STV_DEFAULT"
__nv_reservedSMEM_offset_0_alias:
	.zero		0
	.zero		64


//--------------------- .nv.constant0.matmul      --------------------------
	.section	.nv.constant0.matmul,"a",@progbits
	.sectionflags	@""
	.align	4
.nv.constant0.matmul:
	.zero		960


//--------------------- SYMBOLS --------------------------

	.type		.nv.reservedSmem.offset0,@object
	.size		.nv.reservedSmem.offset0,0x4
